//
// Generated by NVIDIA NVVM Compiler
//
// Compiler Build ID: CL-36424714
// Cuda compilation tools, release 13.0, V13.0.88
// Based on NVVM 20.0.0
//

.version 9.0
.target sm_100
.address_size 64

	// .globl	_Z4sortPiiiS_S_

.visible .entry _Z4sortPiiiS_S_(
	.param .u64 .ptr .align 1 _Z4sortPiiiS_S__param_0,
	.param .u32 _Z4sortPiiiS_S__param_1,
	.param .u32 _Z4sortPiiiS_S__param_2,
	.param .u64 .ptr .align 1 _Z4sortPiiiS_S__param_3,
	.param .u64 .ptr .align 1 _Z4sortPiiiS_S__param_4
)
{
	.reg .pred 	%p<2>;
	.reg .b32 	%r<4>;
	.reg .b64 	%rd<13>;

	ld.param.u64 	%rd3, [_Z4sortPiiiS_S__param_0];
	ld.param.u32 	%r3, [_Z4sortPiiiS_S__param_1];
	ld.param.u64 	%rd1, [_Z4sortPiiiS_S__param_3];
	ld.param.u64 	%rd2, [_Z4sortPiiiS_S__param_4];
	cvta.to.global.u64 	%rd4, %rd3;
	mov.u32 	%r1, %tid.x;
	mul.wide.u32 	%rd5, %r1, 4;
	add.s64 	%rd6, %rd4, %rd5;
	ld.global.u32 	%r2, [%rd6+4];
	setp.gt.s32 	%p1, %r2, %r3;
	bar.sync 	0;
	@%p1 bra 	$L__BB0_2;
	cvta.to.global.u64 	%rd7, %rd1;
	add.s64 	%rd9, %rd7, %rd5;
	st.global.u32 	[%rd9], %r2;
	bra.uni 	$L__BB0_3;
$L__BB0_2:
	cvta.to.global.u64 	%rd10, %rd2;
	add.s64 	%rd12, %rd10, %rd5;
	st.global.u32 	[%rd12], %r2;
$L__BB0_3:
	ret;

}


// ===== COMPILED SASS (sm_100) =====

	.target	sm_100

	.elftype	@"ET_EXEC"


//--------------------- .note.nv.tkinfo           --------------------------
	.section	.note.nv.tkinfo,"",@"SHT_NOTE"
	.sectionflags	@"SHF_NOTE_NV_TKINFO"
	.tkinfo
        /*0018*/ 	.word	0x00000002
        /*0030*/ 	.string	""
        /*0030*/ 	.string	"ptxas"
        /*0030*/ 	.string	"Cuda compilation tools, release 13.0, V13.0.88"
        /*0030*/ 	.string	"Build cuda_13.0.r13.0/compiler.36424714_0"
        /*0030*/ 	.string	"-arch sm_100 -m 64 "



//--------------------- .note.nv.cuinfo           --------------------------
	.section	.note.nv.cuinfo,"",@"SHT_NOTE"
	.sectionflags	@"SHF_NOTE_NV_CUINFO"
        /*0018*/ 	.short	0x0002
        /*001a*/ 	.short	0x0064
        /*001c*/ 	.short	0x0082
	.zero		2


//--------------------- .nv.info                  --------------------------
	.section	.nv.info,"",@"SHT_CUDA_INFO"
	.align	4


	//----- nvinfo : EIATTR_REGCOUNT
	.align		4
        /*0000*/ 	.byte	0x04, 0x2f
        /*0002*/ 	.short	(.L_1 - .L_0)
	.align		4
.L_0:
        /*0004*/ 	.word	index@(_Z4sortPiiiS_S_)
        /*0008*/ 	.word	0x0000000c


	//----- nvinfo : EIATTR_FRAME_SIZE
	.align		4
.L_1:
        /*000c*/ 	.byte	0x04, 0x11
        /*000e*/ 	.short	(.L_3 - .L_2)
	.align		4
.L_2:
        /*0010*/ 	.word	index@(_Z4sortPiiiS_S_)
        /*0014*/ 	.word	0x00000000


	//----- nvinfo : EIATTR_MIN_STACK_SIZE
	.align		4
.L_3:
        /*0018*/ 	.byte	0x04, 0x12
        /*001a*/ 	.short	(.L_5 - .L_4)
	.align		4
.L_4:
        /*001c*/ 	.word	index@(_Z4sortPiiiS_S_)
        /*0020*/ 	.word	0x00000000
.L_5:


//--------------------- .nv.compat                --------------------------
	.section	.nv.compat,"",@"SHT_CUDA_COMPAT_INFO"
	.align	4
        /*0000*/ 	.byte	0x02, 0x09, 0x00, 0x00, 0x02, 0x02, 0x01, 0x00, 0x02, 0x05, 0x05, 0x00, 0x03, 0x07, 0x01, 0x01
        /*0010*/ 	.byte	0x02, 0x03, 0x00, 0x00, 0x02, 0x06, 0x01, 0x00, 0x04, 0x0b, 0x08, 0x00, 0x09, 0x00, 0x00, 0x00
        /*0020*/ 	.byte	0x00, 0x00, 0x00, 0x00


//--------------------- .nv.info._Z4sortPiiiS_S_  --------------------------
	.section	.nv.info._Z4sortPiiiS_S_,"",@"SHT_CUDA_INFO"
	.sectionflags	@""
	.align	4


	//----- nvinfo : EIATTR_CUDA_API_VERSION
	.align		4
        /*0000*/ 	.byte	0x04, 0x37
        /*0002*/ 	.short	(.L_7 - .L_6)
.L_6:
        /*0004*/ 	.word	0x00000082


	//----- nvinfo : EIATTR_KPARAM_INFO
	.align		4
.L_7:
        /*0008*/ 	.byte	0x04, 0x17
        /*000a*/ 	.short	(.L_9 - .L_8)
.L_8:
        /*000c*/ 	.word	0x00000000
        /*0010*/ 	.short	0x0004
        /*0012*/ 	.short	0x0018
        /*0014*/ 	.byte	0x00, 0xf5, 0x21, 0x00


	//----- nvinfo : EIATTR_KPARAM_INFO
	.align		4
.L_9:
        /*0018*/ 	.byte	0x04, 0x17
        /*001a*/ 	.short	(.L_11 - .L_10)
.L_10:
        /*001c*/ 	.word	0x00000000
        /*0020*/ 	.short	0x0003
        /*0022*/ 	.short	0x0010
        /*0024*/ 	.byte	0x00, 0xf5, 0x21, 0x00


	//----- nvinfo : EIATTR_KPARAM_INFO
	.align		4
.L_11:
        /*0028*/ 	.byte	0x04, 0x17
        /*002a*/ 	.short	(.L_13 - .L_12)
.L_12:
        /*002c*/ 	.word	0x00000000
        /*0030*/ 	.short	0x0002
        /*0032*/ 	.short	0x000c
        /*0034*/ 	.byte	0x00, 0xf0, 0x11, 0x00


	//----- nvinfo : EIATTR_KPARAM_INFO
	.align		4
.L_13:
        /*0038*/ 	.byte	0x04, 0x17
        /*003a*/ 	.short	(.L_15 - .L_14)
.L_14:
        /*003c*/ 	.word	0x00000000
        /*0040*/ 	.short	0x0001
        /*0042*/ 	.short	0x0008
        /*0044*/ 	.byte	0x00, 0xf0, 0x11, 0x00


	//----- nvinfo : EIATTR_KPARAM_INFO
	.align		4
.L_15:
        /*0048*/ 	.byte	0x04, 0x17
        /*004a*/ 	.short	(.L_17 - .L_16)
.L_16:
        /*004c*/ 	.word	0x00000000
        /*0050*/ 	.short	0x0000
        /*0052*/ 	.short	0x0000
        /*0054*/ 	.byte	0x00, 0xf5, 0x21, 0x00


	//----- nvinfo : EIATTR_SPARSE_MMA_MASK
	.align		4
.L_17:
        /*0058*/ 	.byte	0x03, 0x50
        /*005a*/ 	.short	0x0000


	//----- nvinfo : EIATTR_MAXREG_COUNT
	.align		4
        /*005c*/ 	.byte	0x03, 0x1b
        /*005e*/ 	.short	0x00ff


	//----- nvinfo : EIATTR_NUM_BARRIERS
	.align		4
        /*0060*/ 	.byte	0x02, 0x4c
        /*0062*/ 	.byte	0x01
	.zero		1


	//----- nvinfo : EIATTR_MERCURY_ISA_VERSION
	.align		4
        /*0064*/ 	.byte	0x03, 0x5f
        /*0066*/ 	.short	0x0101


	//----- nvinfo : EIATTR_VRC_CTA_INIT_COUNT
	.align		4
        /*0068*/ 	.byte	0x02, 0x4a
	.zero		1
	.zero		1


	//----- nvinfo : EIATTR_EXIT_INSTR_OFFSETS
	.align		4
        /*006c*/ 	.byte	0x04, 0x1c
        /*006e*/ 	.short	(.L_19 - .L_18)


	//   ....[0]....
.L_18:
        /*0070*/ 	.word	0x000000c0


	//   ....[1]....
        /*0074*/ 	.word	0x00000100


	//----- nvinfo : EIATTR_CBANK_PARAM_SIZE
	.align		4
.L_19:
        /*0078*/ 	.byte	0x03, 0x19
        /*007a*/ 	.short	0x0020


	//----- nvinfo : EIATTR_PARAM_CBANK
	.align		4
        /*007c*/ 	.byte	0x04, 0x0a
        /*007e*/ 	.short	(.L_21 - .L_20)
	.align		4
.L_20:
        /*0080*/ 	.word	index@(.nv.constant0._Z4sortPiiiS_S_)
        /*0084*/ 	.short	0x0380
        /*0086*/ 	.short	0x0020


	//----- nvinfo : EIATTR_SW_WAR
	.align		4
.L_21:
        /*0088*/ 	.byte	0x04, 0x36
        /*008a*/ 	.short	(.L_23 - .L_22)
.L_22:
        /*008c*/ 	.word	0x00000008
.L_23:


//--------------------- .nv.callgraph             --------------------------
	.section	.nv.callgraph,"",@"SHT_CUDA_CALLGRAPH"
	.align	4
	.sectionentsize	8
	.align		4
        /*0000*/ 	.word	0x00000000
	.align		4
        /*0004*/ 	.word	0xffffffff
	.align		4
        /*0008*/ 	.word	0x00000000
	.align		4
        /*000c*/ 	.word	0xfffffffe
	.align		4
        /*0010*/ 	.word	0x00000000
	.align		4
        /*0014*/ 	.word	0xfffffffd
	.align		4
        /*0018*/ 	.word	0x00000000
	.align		4
        /*001c*/ 	.word	0xfffffffc


//--------------------- .text._Z4sortPiiiS_S_     --------------------------
	.section	.text._Z4sortPiiiS_S_,"ax",@progbits
	.align	128
        .global         _Z4sortPiiiS_S_
        .type           _Z4sortPiiiS_S_,@function
        .size           _Z4sortPiiiS_S_,(.L_x_1 - _Z4sortPiiiS_S_)
        .other          _Z4sortPiiiS_S_,@"STO_CUDA_ENTRY STV_DEFAULT"
_Z4sortPiiiS_S_:
.text._Z4sortPiiiS_S_:
[----:B------:R-:W-:Y:S01]  /*0000*/  LDC R1, c[0x0][0x37c] ;  /* 0x0000df00ff017b82 */ /* 0x000fe20000000800 */
[----:B------:R-:W0:Y:S07]  /*0010*/  S2R R9, SR_TID.X ;  /* 0x0000000000097919 */ /* 0x000e2e0000002100 */
[----:B------:R-:W0:Y:S01]  /*0020*/  LDC.64 R2, c[0x0][0x380] ;  /* 0x0000e000ff027b82 */ /* 0x000e220000000a00 */
[----:B------:R-:W1:Y:S01]  /*0030*/  LDCU.64 UR4, c[0x0][0x358] ;  /* 0x00006b00ff0477ac */ /* 0x000e620008000a00 */
[----:B------:R-:W2:Y:S01]  /*0040*/  LDCU UR6, c[0x0][0x388] ;  /* 0x00007100ff0677ac */ /* 0x000ea20008000800 */
[----:B0-----:R-:W-:-:S05]  /*0050*/  IMAD.WIDE.U32 R2, R9, 0x4, R2 ;  /* 0x0000000409027825 */ /* 0x001fca00078e0002 */
[----:B-1----:R-:W2:Y:S01]  /*0060*/  LDG.E R7, desc[UR4][R2.64+0x4] ;  /* 0x0000040402077981 */ /* 0x002ea2000c1e1900 */
[----:B------:R-:W-:Y:S01]  /*0070*/  BAR.SYNC.DEFER_BLOCKING 0x0 ;  /* 0x0000000000007b1d */ /* 0x000fe20000010000 */
[----:B--2---:R-:W-:-:S13]  /*0080*/  ISETP.GT.AND P0, PT, R7, UR6, PT ;  /* 0x0000000607007c0c */ /* 0x004fda000bf04270 */
[----:B------:R-:W0:Y:S02]  /*0090*/  @!P0 LDC.64 R4, c[0x0][0x390] ;  /* 0x0000e400ff048b82 */ /* 0x000e240000000a00 */
[----:B0-----:R-:W-:-:S05]  /*00a0*/  @!P0 IMAD.WIDE.U32 R4, R9, 0x4, R4 ;  /* 0x0000000409048825 */ /* 0x001fca00078e0004 */
[----:B------:R0:W-:Y:S01]  /*00b0*/  @!P0 STG.E desc[UR4][R4.64], R7 ;  /* 0x0000000704008986 */ /* 0x0001e2000c101904 */
[----:B------:R-:W-:Y:S05]  /*00c0*/  @!P0 EXIT ;  /* 0x000000000000894d */ /* 0x000fea0003800000 */
[----:B------:R-:W1:Y:S02]  /*00d0*/  LDC.64 R2, c[0x0][0x398] ;  /* 0x0000e600ff027b82 */ /* 0x000e640000000a00 */
[----:B-1----:R-:W-:-:S05]  /*00e0*/  IMAD.WIDE.U32 R2, R9, 0x4, R2 ;  /* 0x0000000409027825 */ /* 0x002fca00078e0002 */
[----:B------:R-:W-:Y:S01]  /*00f0*/  STG.E desc[UR4][R2.64], R7 ;  /* 0x0000000702007986 */ /* 0x000fe2000c101904 */
[----:B------:R-:W-:Y:S05]  /*0100*/  EXIT ;  /* 0x000000000000794d */ /* 0x000fea0003800000 */
.L_x_0:
[----:B------:R-:W-:-:S00]  /*0110*/  BRA `(.L_x_0) ;  /* 0xfffffffc00fc7947 */ /* 0x000fc0000383ffff */
[----:B------:R-:W-:-:S00]  /*0120*/  NOP ;  /* 0x0000000000007918 */ /* 0x000fc00000000000 */
        /* <DEDUP_REMOVED lines=13> */
.L_x_1:


//--------------------- .nv.shared.reserved.0     --------------------------
	.section	.nv.shared.reserved.0,"aw",@nobits
	.weak		__nv_reservedSMEM_offset_0_alias
	.size		__nv_reservedSMEM_offset_0_alias, 0, 64
	.other		__nv_reservedSMEM_offset_0_alias,@"STO_CUDA_RESERVED_SHARED STV_DEFAULT"
__nv_reservedSMEM_offset_0_alias:
	.zero		0
	.zero		64


//--------------------- .nv.constant0._Z4sortPiiiS_S_ --------------------------
	.section	.nv.constant0._Z4sortPiiiS_S_,"a",@progbits
	.sectionflags	@""
	.align	4
.nv.constant0._Z4sortPiiiS_S_:
	.zero		928


//--------------------- SYMBOLS --------------------------

	.type		.nv.reservedSmem.offset0,@object
	.size		.nv.reservedSmem.offset0,0x4
